	.headerflags	@"EF_CUDA_TEXMODE_UNIFIED EF_CUDA_64BIT_ADDRESS EF_CUDA_ACCELERATORS EF_CUDA_SM90 EF_CUDA_VIRTUAL_SM(EF_CUDA_SM90)"
	.elftype	@"ET_EXEC"


//--------------------- .nv.info                  --------------------------
	.section	.nv.info,"",@"SHT_CUDA_INFO"
	.align	4


	//----- nvinfo : EIATTR_REGCOUNT
	.align		4
        /*0000*/ 	.byte	0x04, 0x2f
        /*0002*/ 	.short	(.L_3 - .L_2)
	.align		4
.L_2:
        /*0004*/ 	.word	index@(triton_poi_fused__native_batch_norm_legit_no_training_8)
        /*0008*/ 	.word	0x00000016


	//----- nvinfo : EIATTR_MIN_STACK_SIZE
	.align		4
.L_3:
        /*000c*/ 	.byte	0x04, 0x12
        /*000e*/ 	.short	(.L_5 - .L_4)
	.align		4
.L_4:
        /*0010*/ 	.word	index@(triton_poi_fused__native_batch_norm_legit_no_training_8)
        /*0014*/ 	.word	0x00000000


	//----- nvinfo : EIATTR_FRAME_SIZE
	.align		4
.L_5:
        /*0018*/ 	.byte	0x04, 0x11
        /*001a*/ 	.short	(.L_7 - .L_6)
	.align		4
.L_6:
        /*001c*/ 	.word	index@(triton_poi_fused__native_batch_norm_legit_no_training_8)
        /*0020*/ 	.word	0x00000000


	//----- nvinfo : EIATTR_MIN_STACK_SIZE
	.align		4
.L_7:
        /*0024*/ 	.byte	0x04, 0x12
        /*0026*/ 	.short	(.L_9 - .L_8)
	.align		4
.L_8:
        /*0028*/ 	.word	index@(triton_poi_fused__native_batch_norm_legit_no_training_8)
        /*002c*/ 	.word	0x00000000
.L_9:


//--------------------- .nv.info.triton_poi_fused__native_batch_norm_legit_no_training_8 --------------------------
	.section	.nv.info.triton_poi_fused__native_batch_norm_legit_no_training_8,"",@"SHT_CUDA_INFO"
	.sectionflags	@""
	.align	4


	//----- nvinfo : EIATTR_CUDA_API_VERSION
	.align		4
        /*0000*/ 	.byte	0x04, 0x37
        /*0002*/ 	.short	(.L_11 - .L_10)
.L_10:
        /*0004*/ 	.word	0x0000007c


	//----- nvinfo : EIATTR_KPARAM_INFO
	.align		4
.L_11:
        /*0008*/ 	.byte	0x04, 0x17
        /*000a*/ 	.short	(.L_13 - .L_12)
.L_12:
        /*000c*/ 	.word	0x00000000
        /*0010*/ 	.short	0x0006
        /*0012*/ 	.short	0x0030
        /*0014*/ 	.byte	0x00, 0xf0, 0x11, 0x00


	//----- nvinfo : EIATTR_KPARAM_INFO
	.align		4
.L_13:
        /*0018*/ 	.byte	0x04, 0x17
        /*001a*/ 	.short	(.L_15 - .L_14)
.L_14:
        /*001c*/ 	.word	0x00000000
        /*0020*/ 	.short	0x0005
        /*0022*/ 	.short	0x0028
        /*0024*/ 	.byte	0x00, 0xf4, 0x21, 0x00


	//----- nvinfo : EIATTR_KPARAM_INFO
	.align		4
.L_15:
        /*0028*/ 	.byte	0x04, 0x17
        /*002a*/ 	.short	(.L_17 - .L_16)
.L_16:
        /*002c*/ 	.word	0x00000000
        /*0030*/ 	.short	0x0004
        /*0032*/ 	.short	0x0020
        /*0034*/ 	.byte	0x00, 0xf4, 0x21, 0x00


	//----- nvinfo : EIATTR_KPARAM_INFO
	.align		4
.L_17:
        /*0038*/ 	.byte	0x04, 0x17
        /*003a*/ 	.short	(.L_19 - .L_18)
.L_18:
        /*003c*/ 	.word	0x00000000
        /*0040*/ 	.short	0x0003
        /*0042*/ 	.short	0x0018
        /*0044*/ 	.byte	0x00, 0xf4, 0x21, 0x00


	//----- nvinfo : EIATTR_KPARAM_INFO
	.align		4
.L_19:
        /*0048*/ 	.byte	0x04, 0x17
        /*004a*/ 	.short	(.L_21 - .L_20)
.L_20:
        /*004c*/ 	.word	0x00000000
        /*0050*/ 	.short	0x0002
        /*0052*/ 	.short	0x0010
        /*0054*/ 	.byte	0x00, 0xf4, 0x21, 0x00


	//----- nvinfo : EIATTR_KPARAM_INFO
	.align		4
.L_21:
        /*0058*/ 	.byte	0x04, 0x17
        /*005a*/ 	.short	(.L_23 - .L_22)
.L_22:
        /*005c*/ 	.word	0x00000000
        /*0060*/ 	.short	0x0001
        /*0062*/ 	.short	0x0008
        /*0064*/ 	.byte	0x00, 0xf4, 0x21, 0x00


	//----- nvinfo : EIATTR_KPARAM_INFO
	.align		4
.L_23:
        /*0068*/ 	.byte	0x04, 0x17
        /*006a*/ 	.short	(.L_25 - .L_24)
.L_24:
        /*006c*/ 	.word	0x00000000
        /*0070*/ 	.short	0x0000
        /*0072*/ 	.short	0x0000
        /*0074*/ 	.byte	0x00, 0xf4, 0x21, 0x00


	//----- nvinfo : EIATTR_SPARSE_MMA_MASK
	.align		4
.L_25:
        /*0078*/ 	.byte	0x03, 0x50
        /*007a*/ 	.short	0x0000


	//----- nvinfo : EIATTR_MAXREG_COUNT
	.align		4
        /*007c*/ 	.byte	0x03, 0x1b
        /*007e*/ 	.short	0x00ff


	//----- nvinfo : EIATTR_EXIT_INSTR_OFFSETS
	.align		4
        /*0080*/ 	.byte	0x04, 0x1c
        /*0082*/ 	.short	(.L_27 - .L_26)


	//   ....[0]....
.L_26:
        /*0084*/ 	.word	0x00000440


	//   ....[1]....
        /*0088*/ 	.word	0x00000460


	//----- nvinfo : EIATTR_REQNTID
	.align		4
.L_27:
        /*008c*/ 	.byte	0x04, 0x10
        /*008e*/ 	.short	(.L_29 - .L_28)
.L_28:
        /*0090*/ 	.word	0x00000080
        /*0094*/ 	.word	0x00000001
        /*0098*/ 	.word	0x00000001


	//----- nvinfo : EIATTR_CBANK_PARAM_SIZE
	.align		4
.L_29:
        /*009c*/ 	.byte	0x03, 0x19
        /*009e*/ 	.short	0x0034


	//----- nvinfo : EIATTR_PARAM_CBANK
	.align		4
        /*00a0*/ 	.byte	0x04, 0x0a
        /*00a2*/ 	.short	(.L_31 - .L_30)
	.align		4
.L_30:
        /*00a4*/ 	.word	index@(.nv.constant0.triton_poi_fused__native_batch_norm_legit_no_training_8)
        /*00a8*/ 	.short	0x0210
        /*00aa*/ 	.short	0x0034


	//----- nvinfo : EIATTR_SW_WAR
	.align		4
.L_31:
        /*00ac*/ 	.byte	0x04, 0x36
        /*00ae*/ 	.short	(.L_33 - .L_32)
.L_32:
        /*00b0*/ 	.word	0x00000008
.L_33:


//--------------------- .nv.callgraph             --------------------------
	.section	.nv.callgraph,"",@"SHT_CUDA_CALLGRAPH"
	.align	4
	.sectionentsize	8
	.align		4
        /*0000*/ 	.word	0x00000000
	.align		4
        /*0004*/ 	.word	0xffffffff
	.align		4
        /*0008*/ 	.word	0x00000000
	.align		4
        /*000c*/ 	.word	0xfffffffe
	.align		4
        /*0010*/ 	.word	0x00000000
	.align		4
        /*0014*/ 	.word	0xfffffffd
	.align		4
        /*0018*/ 	.word	0x00000000
	.align		4
        /*001c*/ 	.word	0xfffffffc


//--------------------- .nv.constant4             --------------------------
	.section	.nv.constant4,"a",@progbits
	.align	8
	.align		8
.nv.constant4:
        /*0000*/ 	.dword	_$_str
	.align		8
        /*0008*/ 	.dword	_$_str_$_2


//--------------------- .text.triton_poi_fused__native_batch_norm_legit_no_training_8 --------------------------
	.section	.text.triton_poi_fused__native_batch_norm_legit_no_training_8,"ax",@progbits
	.align	128
        .global         triton_poi_fused__native_batch_norm_legit_no_training_8
        .type           triton_poi_fused__native_batch_norm_legit_no_training_8,@function
        .size           triton_poi_fused__native_batch_norm_legit_no_training_8,(.L_x_1 - triton_poi_fused__native_batch_norm_legit_no_training_8)
        .other          triton_poi_fused__native_batch_norm_legit_no_training_8,@"STO_CUDA_ENTRY STV_DEFAULT"
triton_poi_fused__native_batch_norm_legit_no_training_8:
.text.triton_poi_fused__native_batch_norm_legit_no_training_8:
[----:B------:R-:W0:Y:S01]  /*0000*/  LDC R1, c[0x0][0x28] ;  /* 0x00000a00ff017b82 */ /* 0x000e220000000800 */
[----:B------:R-:W1:Y:S07]  /*0010*/  S2R R0, SR_TID.X ;  /* 0x0000000000007919 */ /* 0x000e6e0000002100 */
[----:B------:R-:W2:Y:S01]  /*0020*/  LDC.64 R8, c[0x0][0x220] ;  /* 0x00008800ff087b82 */ /* 0x000ea20000000a00 */
[----:B------:R-:W-:Y:S01]  /*0030*/  ULDC.64 UR4, c[0x0][0x208] ;  /* 0x0000820000047ab9 */ /* 0x000fe20000000a00 */
[----:B------:R-:W3:Y:S06]  /*0040*/  S2R R5, SR_CTAID.X ;  /* 0x0000000000057919 */ /* 0x000eec0000002500 */
[----:B------:R-:W4:Y:S08]  /*0050*/  LDC.64 R14, c[0x0][0x218] ;  /* 0x00008600ff0e7b82 */ /* 0x000f300000000a00 */
[----:B------:R-:W5:Y:S08]  /*0060*/  LDC.64 R12, c[0x0][0x210] ;  /* 0x00008400ff0c7b82 */ /* 0x000f700000000a00 */
[----:B------:R-:W4:Y:S01]  /*0070*/  LDC.64 R16, c[0x0][0x228] ;  /* 0x00008a00ff107b82 */ /* 0x000f220000000a00 */
[----:B-1----:R-:W-:-:S07]  /*0080*/  SHF.L.U32 R0, R0, 0x1, RZ ;  /* 0x0000000100007819 */ /* 0x002fce00000006ff */
[----:B------:R-:W1:Y:S01]  /*0090*/  LDC.64 R18, c[0x0][0x230] ;  /* 0x00008c00ff127b82 */ /* 0x000e620000000a00 */
[----:B---3--:R-:W-:Y:S02]  /*00a0*/  SHF.R.S32.HI R3, RZ, 0x17, R5 ;  /* 0x00000017ff037819 */ /* 0x008fe40000011405 */
[----:B------:R-:W-:Y:S02]  /*00b0*/  LOP3.LUT R0, R0, 0xfe, RZ, 0xc0, !PT ;  /* 0x000000fe00007812 */ /* 0x000fe400078ec0ff */
[----:B------:R-:W-:Y:S02]  /*00c0*/  SGXT R3, R3, 0x1 ;  /* 0x000000010303781a */ /* 0x000fe40000000200 */
[----:B------:R-:W-:Y:S02]  /*00d0*/  LEA R0, R5, R0, 0x8 ;  /* 0x0000000005007211 */ /* 0x000fe400078e40ff */
[----:B------:R-:W-:Y:S02]  /*00e0*/  CS2R R4, SRZ ;  /* 0x0000000000047805 */ /* 0x000fe4000001ff00 */
[----:B------:R-:W-:-:S02]  /*00f0*/  LEA.HI R3, R3, R0, RZ, 0x6 ;  /* 0x0000000003037211 */ /* 0x000fc400078f30ff */
[----:B------:R-:W-:Y:S02]  /*0100*/  ISETP.GE.AND P4, PT, R0, 0x800, PT ;  /* 0x000008000000780c */ /* 0x000fe40003f86270 */
[----:B------:R-:W-:-:S04]  /*0110*/  SHF.R.S32.HI R3, RZ, 0x6, R3 ;  /* 0x00000006ff037819 */ /* 0x000fc80000011403 */
[----:B------:R-:W-:-:S04]  /*0120*/  LEA.HI R2, R3, R3, RZ, 0x3 ;  /* 0x0000000303027211 */ /* 0x000fc800078f18ff */
[----:B------:R-:W-:-:S04]  /*0130*/  LOP3.LUT R2, R2, 0xfffffff8, RZ, 0xc0, !PT ;  /* 0xfffffff802027812 */ /* 0x000fc800078ec0ff */
[----:B------:R-:W-:-:S05]  /*0140*/  IADD3 R11, R3, -R2, RZ ;  /* 0x80000002030b7210 */ /* 0x000fca0007ffe0ff */
[----:B--2---:R-:W-:-:S05]  /*0150*/  IMAD.WIDE R8, R11, 0x4, R8 ;  /* 0x000000040b087825 */ /* 0x004fca00078e0208 */
[----:B------:R-:W2:Y:S04]  /*0160*/  @!P4 LDG.E.EL R4, desc[UR4][R8.64] ;  /* 0x000000040804c981 */ /* 0x000ea8000c2e1900 */
[----:B------:R3:W2:Y:S01]  /*0170*/  @!P4 LDG.E.EL R5, desc[UR4][R8.64] ;  /* 0x000000040805c981 */ /* 0x0006a2000c2e1900 */
[----:B------:R-:W-:Y:S02]  /*0180*/  CS2R R6, SRZ ;  /* 0x0000000000067805 */ /* 0x000fe4000001ff00 */
[----:B------:R-:W-:Y:S01]  /*0190*/  CS2R R2, SRZ ;  /* 0x0000000000027805 */ /* 0x000fe2000001ff00 */
[----:B----4-:R-:W-:-:S04]  /*01a0*/  IMAD.WIDE R14, R11, 0x4, R14 ;  /* 0x000000040b0e7825 */ /* 0x010fc800078e020e */
[----:B-----5:R-:W-:Y:S01]  /*01b0*/  IMAD.WIDE R12, R0, 0x4, R12 ;  /* 0x00000004000c7825 */ /* 0x020fe200078e020c */
[----:B------:R-:W4:Y:S04]  /*01c0*/  @!P4 LDG.E.EL R6, desc[UR4][R14.64] ;  /* 0x000000040e06c981 */ /* 0x000f28000c2e1900 */
[----:B------:R-:W4:Y:S01]  /*01d0*/  @!P4 LDG.E.64 R2, desc[UR4][R12.64] ;  /* 0x000000040c02c981 */ /* 0x000f22000c1e1b00 */
[C---:B0-----:R-:W-:Y:S01]  /*01e0*/  IMAD.WIDE R16, R11.reuse, 0x4, R16 ;  /* 0x000000040b107825 */ /* 0x041fe200078e0210 */
[----:B---3--:R-:W-:Y:S02]  /*01f0*/  CS2R R8, SRZ ;  /* 0x0000000000087805 */ /* 0x008fe4000001ff00 */
[----:B------:R0:W3:Y:S01]  /*0200*/  @!P4 LDG.E.EL R7, desc[UR4][R14.64] ;  /* 0x000000040e07c981 */ /* 0x0000e2000c2e1900 */
[----:B-1----:R-:W-:Y:S01]  /*0210*/  IMAD.WIDE R18, R11, 0x4, R18 ;  /* 0x000000040b127825 */ /* 0x002fe200078e0212 */
[----:B------:R-:W-:-:S04]  /*0220*/  CS2R R10, SRZ ;  /* 0x00000000000a7805 */ /* 0x000fc8000001ff00 */
[----:B------:R-:W5:Y:S04]  /*0230*/  @!P4 LDG.E.EL R8, desc[UR4][R18.64] ;  /* 0x000000041208c981 */ /* 0x000f68000c2e1900 */
[----:B------:R-:W5:Y:S04]  /*0240*/  @!P4 LDG.E.EL R11, desc[UR4][R16.64] ;  /* 0x00000004100bc981 */ /* 0x000f68000c2e1900 */
[----:B------:R-:W3:Y:S04]  /*0250*/  @!P4 LDG.E.EL R10, desc[UR4][R16.64] ;  /* 0x00000004100ac981 */ /* 0x000ee8000c2e1900 */
[----:B------:R-:W3:Y:S01]  /*0260*/  @!P4 LDG.E.EL R9, desc[UR4][R18.64] ;  /* 0x000000041209c981 */ /* 0x000ee2000c2e1900 */
[----:B0-----:R-:W-:Y:S01]  /*0270*/  HFMA2.MMA R15, -RZ, RZ, 1.625, 0 ;  /* 0x3e800000ff0f7435 */ /* 0x001fe200000001ff */
[----:B--2---:R-:W-:Y:S01]  /*0280*/  FADD R4, R4, 0.0010000000474974513054 ;  /* 0x3a83126f04047421 */ /* 0x004fe20000000000 */
[----:B------:R-:W-:-:S03]  /*0290*/  FADD R12, R5, 0.0010000000474974513054 ;  /* 0x3a83126f050c7421 */ /* 0x000fc60000000000 */
[----:B------:R0:W1:Y:S08]  /*02a0*/  MUFU.SQRT R13, R4 ;  /* 0x00000004000d7308 */ /* 0x0000700000002000 */
[----:B------:R-:W2:Y:S01]  /*02b0*/  MUFU.SQRT R14, R12 ;  /* 0x0000000c000e7308 */ /* 0x000ea20000002000 */
[----:B0-----:R-:W0:Y:S01]  /*02c0*/  LDC.64 R4, c[0x0][0x238] ;  /* 0x00008e00ff047b82 */ /* 0x001e220000000a00 */
[----:B-1----:R-:W-:-:S02]  /*02d0*/  FSETP.GT.AND P0, PT, R13, 8.50705917302346158658e+37, PT ;  /* 0x7e8000000d00780b */ /* 0x002fc40003f04000 */
[----:B------:R-:W-:Y:S02]  /*02e0*/  FSETP.GEU.AND P2, PT, R13, 1.175494350822287508e-38, PT ;  /* 0x008000000d00780b */ /* 0x000fe40003f4e000 */
[C---:B--2---:R-:W-:Y:S02]  /*02f0*/  FSETP.GT.AND P1, PT, R14.reuse, 8.50705917302346158658e+37, PT ;  /* 0x7e8000000e00780b */ /* 0x044fe40003f24000 */
[----:B------:R-:W-:-:S07]  /*0300*/  FSETP.GEU.AND P3, PT, R14, 1.175494350822287508e-38, PT ;  /* 0x008000000e00780b */ /* 0x000fce0003f6e000 */
[----:B------:R-:W-:-:S04]  /*0310*/  @P0 FMUL R13, R13, 0.25 ;  /* 0x3e8000000d0d0820 */ /* 0x000fc80000400000 */
[----:B------:R-:W-:Y:S01]  /*0320*/  @!P2 FMUL R13, R13, 16777216 ;  /* 0x4b8000000d0da820 */ /* 0x000fe20000400000 */
[----:B------:R-:W-:-:S04]  /*0330*/  @P1 FMUL R14, R14, 0.25 ;  /* 0x3e8000000e0e1820 */ /* 0x000fc80000400000 */
[----:B------:R-:W-:Y:S01]  /*0340*/  @!P3 FMUL R14, R14, 16777216 ;  /* 0x4b8000000e0eb820 */ /* 0x000fe20000400000 */
[----:B------:R-:W1:Y:S01]  /*0350*/  MUFU.RCP R13, R13 ;  /* 0x0000000d000d7308 */ /* 0x000e620000001000 */
[----:B------:R-:W-:-:S07]  /*0360*/  FSEL R12, R15, 1, P0 ;  /* 0x3f8000000f0c7808 */ /* 0x000fce0000000000 */
[----:B------:R-:W2:Y:S01]  /*0370*/  MUFU.RCP R14, R14 ;  /* 0x0000000e000e7308 */ /* 0x000ea20000001000 */
[----:B------:R-:W-:Y:S01]  /*0380*/  FSEL R15, R15, 1, P1 ;  /* 0x3f8000000f0f7808 */ /* 0x000fe20000800000 */
[----:B------:R-:W-:Y:S01]  /*0390*/  @!P2 FMUL R12, R12, 16777216 ;  /* 0x4b8000000c0ca820 */ /* 0x000fe20000400000 */
[----:B----4-:R-:W-:-:S03]  /*03a0*/  FADD R3, -R6, R3 ;  /* 0x0000000306037221 */ /* 0x010fc60000000100 */
[----:B------:R-:W-:Y:S01]  /*03b0*/  @!P3 FMUL R15, R15, 16777216 ;  /* 0x4b8000000f0fb820 */ /* 0x000fe20000400000 */
[----:B---3--:R-:W-:Y:S01]  /*03c0*/  FADD R2, -R7, R2 ;  /* 0x0000000207027221 */ /* 0x008fe20000000100 */
[----:B-1----:R-:W-:Y:S02]  /*03d0*/  FMUL R13, R13, R12 ;  /* 0x0000000c0d0d7220 */ /* 0x002fe40000400000 */
[----:B--2---:R-:W-:Y:S02]  /*03e0*/  FMUL R6, R14, R15 ;  /* 0x0000000f0e067220 */ /* 0x004fe40000400000 */
[----:B------:R-:W-:Y:S02]  /*03f0*/  FMUL R13, R2, R13 ;  /* 0x0000000d020d7220 */ /* 0x000fe40000400000 */
[----:B------:R-:W-:Y:S01]  /*0400*/  FMUL R6, R3, R6 ;  /* 0x0000000603067220 */ /* 0x000fe20000400000 */
[----:B0-----:R-:W-:-:S04]  /*0410*/  IMAD.WIDE R4, R0, 0x4, R4 ;  /* 0x0000000400047825 */ /* 0x001fc800078e0204 */
[----:B-----5:R-:W-:Y:S01]  /*0420*/  FFMA R8, R13, R11, R8 ;  /* 0x0000000b0d087223 */ /* 0x020fe20000000008 */
[----:B------:R-:W-:Y:S01]  /*0430*/  FFMA R9, R6, R10, R9 ;  /* 0x0000000a06097223 */ /* 0x000fe20000000009 */
[----:B------:R-:W-:Y:S06]  /*0440*/  @P4 EXIT ;  /* 0x000000000000494d */ /* 0x000fec0003800000 */
[----:B------:R-:W-:Y:S01]  /*0450*/  STG.E.64 desc[UR4][R4.64], R8 ;  /* 0x0000000804007986 */ /* 0x000fe2000c101b04 */
[----:B------:R-:W-:Y:S05]  /*0460*/  EXIT ;  /* 0x000000000000794d */ /* 0x000fea0003800000 */
.L_x_0:
[----:B------:R-:W-:-:S00]  /*0470*/  BRA `(.L_x_0) ;  /* 0xfffffffc00fc7947 */ /* 0x000fc0000383ffff */
[----:B------:R-:W-:-:S00]  /*0480*/  NOP ;  /* 0x0000000000007918 */ /* 0x000fc00000000000 */
[----:B------:R-:W-:-:S00]  /*0490*/  NOP ;  /* 0x0000000000007918 */ /* 0x000fc00000000000 */
[----:B------:R-:W-:-:S00]  /*04a0*/  NOP ;  /* 0x0000000000007918 */ /* 0x000fc00000000000 */
[----:B------:R-:W-:-:S00]  /*04b0*/  NOP ;  /* 0x0000000000007918 */ /* 0x000fc00000000000 */
[----:B------:R-:W-:-:S00]  /*04c0*/  NOP ;  /* 0x0000000000007918 */ /* 0x000fc00000000000 */
[----:B------:R-:W-:-:S00]  /*04d0*/  NOP ;  /* 0x0000000000007918 */ /* 0x000fc00000000000 */
[----:B------:R-:W-:-:S00]  /*04e0*/  NOP ;  /* 0x0000000000007918 */ /* 0x000fc00000000000 */
[----:B------:R-:W-:-:S00]  /*04f0*/  NOP ;  /* 0x0000000000007918 */ /* 0x000fc00000000000 */
.L_x_1:


//--------------------- .nv.global.init           --------------------------
	.section	.nv.global.init,"aw",@progbits
.nv.global.init:
	.type		_$_str,@object
	.size		_$_str,(_$_str_$_2 - _$_str)
_$_str:
        /*0000*/ 	.byte	0x5f, 0x5f, 0x43, 0x55, 0x44, 0x41, 0x5f, 0x46, 0x54, 0x5a, 0x00
	.type		_$_str_$_2,@object
	.size		_$_str_$_2,(.L_1 - _$_str_$_2)
_$_str_$_2:
        /*000b*/ 	.byte	0x5f, 0x5f, 0x43, 0x55, 0x44, 0x41, 0x5f, 0x50, 0x52, 0x45, 0x43, 0x5f, 0x53, 0x51, 0x52, 0x54
        /*001b*/ 	.byte	0x00
.L_1:


//--------------------- .nv.constant0.triton_poi_fused__native_batch_norm_legit_no_training_8 --------------------------
	.section	.nv.constant0.triton_poi_fused__native_batch_norm_legit_no_training_8,"a",@progbits
	.sectionflags	@""
	.align	4
.nv.constant0.triton_poi_fused__native_batch_norm_legit_no_training_8:
	.zero		580
